//
// Generated by NVIDIA NVVM Compiler
//
// Compiler Build ID: CL-36424714
// Cuda compilation tools, release 13.0, V13.0.88
// Based on NVVM 20.0.0
//

.version 9.0
.target sm_100
.address_size 64

	// .globl	_Z17cnn_update_kernelPfS_fi

.visible .entry _Z17cnn_update_kernelPfS_fi(
	.param .u64 .ptr .align 1 _Z17cnn_update_kernelPfS_fi_param_0,
	.param .u64 .ptr .align 1 _Z17cnn_update_kernelPfS_fi_param_1,
	.param .f32 _Z17cnn_update_kernelPfS_fi_param_2,
	.param .u32 _Z17cnn_update_kernelPfS_fi_param_3
)
{
	.reg .pred 	%p<2>;
	.reg .b32 	%r<6>;
	.reg .b32 	%f<6>;
	.reg .b64 	%rd<8>;

	ld.param.u64 	%rd1, [_Z17cnn_update_kernelPfS_fi_param_0];
	ld.param.u64 	%rd2, [_Z17cnn_update_kernelPfS_fi_param_1];
	ld.param.f32 	%f1, [_Z17cnn_update_kernelPfS_fi_param_2];
	ld.param.u32 	%r2, [_Z17cnn_update_kernelPfS_fi_param_3];
	mov.u32 	%r3, %tid.x;
	mov.u32 	%r4, %ctaid.x;
	mov.u32 	%r5, %ntid.x;
	mad.lo.s32 	%r1, %r4, %r5, %r3;
	setp.ge.s32 	%p1, %r1, %r2;
	@%p1 bra 	$L__BB0_2;
	cvta.to.global.u64 	%rd3, %rd2;
	cvta.to.global.u64 	%rd4, %rd1;
	mul.wide.s32 	%rd5, %r1, 4;
	add.s64 	%rd6, %rd3, %rd5;
	ld.global.f32 	%f2, [%rd6];
	mul.f32 	%f3, %f1, %f2;
	add.s64 	%rd7, %rd4, %rd5;
	ld.global.f32 	%f4, [%rd7];
	sub.f32 	%f5, %f4, %f3;
	st.global.f32 	[%rd7], %f5;
$L__BB0_2:
	ret;

}


// ===== COMPILED SASS (sm_100) =====

	.target	sm_100

	.elftype	@"ET_EXEC"


//--------------------- .note.nv.tkinfo           --------------------------
	.section	.note.nv.tkinfo,"",@"SHT_NOTE"
	.sectionflags	@"SHF_NOTE_NV_TKINFO"
	.tkinfo
        /*0018*/ 	.word	0x00000002
        /*0030*/ 	.string	""
        /*0030*/ 	.string	"ptxas"
        /*0030*/ 	.string	"Cuda compilation tools, release 13.0, V13.0.88"
        /*0030*/ 	.string	"Build cuda_13.0.r13.0/compiler.36424714_0"
        /*0030*/ 	.string	"-arch sm_100 -m 64 "



//--------------------- .note.nv.cuinfo           --------------------------
	.section	.note.nv.cuinfo,"",@"SHT_NOTE"
	.sectionflags	@"SHF_NOTE_NV_CUINFO"
        /*0018*/ 	.short	0x0002
        /*001a*/ 	.short	0x0064
        /*001c*/ 	.short	0x0082
	.zero		2


//--------------------- .nv.info                  --------------------------
	.section	.nv.info,"",@"SHT_CUDA_INFO"
	.align	4


	//----- nvinfo : EIATTR_REGCOUNT
	.align		4
        /*0000*/ 	.byte	0x04, 0x2f
        /*0002*/ 	.short	(.L_1 - .L_0)
	.align		4
.L_0:
        /*0004*/ 	.word	index@(_Z17cnn_update_kernelPfS_fi)
        /*0008*/ 	.word	0x0000000a


	//----- nvinfo : EIATTR_FRAME_SIZE
	.align		4
.L_1:
        /*000c*/ 	.byte	0x04, 0x11
        /*000e*/ 	.short	(.L_3 - .L_2)
	.align		4
.L_2:
        /*0010*/ 	.word	index@(_Z17cnn_update_kernelPfS_fi)
        /*0014*/ 	.word	0x00000000


	//----- nvinfo : EIATTR_MIN_STACK_SIZE
	.align		4
.L_3:
        /*0018*/ 	.byte	0x04, 0x12
        /*001a*/ 	.short	(.L_5 - .L_4)
	.align		4
.L_4:
        /*001c*/ 	.word	index@(_Z17cnn_update_kernelPfS_fi)
        /*0020*/ 	.word	0x00000000
.L_5:


//--------------------- .nv.compat                --------------------------
	.section	.nv.compat,"",@"SHT_CUDA_COMPAT_INFO"
	.align	4
        /*0000*/ 	.byte	0x02, 0x09, 0x00, 0x00, 0x02, 0x02, 0x01, 0x00, 0x02, 0x05, 0x05, 0x00, 0x03, 0x07, 0x01, 0x01
        /*0010*/ 	.byte	0x02, 0x03, 0x00, 0x00, 0x02, 0x06, 0x01, 0x00, 0x04, 0x0b, 0x08, 0x00, 0x09, 0x00, 0x00, 0x00
        /*0020*/ 	.byte	0x00, 0x00, 0x00, 0x00


//--------------------- .nv.info._Z17cnn_update_kernelPfS_fi --------------------------
	.section	.nv.info._Z17cnn_update_kernelPfS_fi,"",@"SHT_CUDA_INFO"
	.sectionflags	@""
	.align	4


	//----- nvinfo : EIATTR_CUDA_API_VERSION
	.align		4
        /*0000*/ 	.byte	0x04, 0x37
        /*0002*/ 	.short	(.L_7 - .L_6)
.L_6:
        /*0004*/ 	.word	0x00000082


	//----- nvinfo : EIATTR_KPARAM_INFO
	.align		4
.L_7:
        /*0008*/ 	.byte	0x04, 0x17
        /*000a*/ 	.short	(.L_9 - .L_8)
.L_8:
        /*000c*/ 	.word	0x00000000
        /*0010*/ 	.short	0x0003
        /*0012*/ 	.short	0x0014
        /*0014*/ 	.byte	0x00, 0xf0, 0x11, 0x00


	//----- nvinfo : EIATTR_KPARAM_INFO
	.align		4
.L_9:
        /*0018*/ 	.byte	0x04, 0x17
        /*001a*/ 	.short	(.L_11 - .L_10)
.L_10:
        /*001c*/ 	.word	0x00000000
        /*0020*/ 	.short	0x0002
        /*0022*/ 	.short	0x0010
        /*0024*/ 	.byte	0x00, 0xf0, 0x11, 0x00


	//----- nvinfo : EIATTR_KPARAM_INFO
	.align		4
.L_11:
        /*0028*/ 	.byte	0x04, 0x17
        /*002a*/ 	.short	(.L_13 - .L_12)
.L_12:
        /*002c*/ 	.word	0x00000000
        /*0030*/ 	.short	0x0001
        /*0032*/ 	.short	0x0008
        /*0034*/ 	.byte	0x00, 0xf5, 0x21, 0x00


	//----- nvinfo : EIATTR_KPARAM_INFO
	.align		4
.L_13:
        /*0038*/ 	.byte	0x04, 0x17
        /*003a*/ 	.short	(.L_15 - .L_14)
.L_14:
        /*003c*/ 	.word	0x00000000
        /*0040*/ 	.short	0x0000
        /*0042*/ 	.short	0x0000
        /*0044*/ 	.byte	0x00, 0xf5, 0x21, 0x00


	//----- nvinfo : EIATTR_SPARSE_MMA_MASK
	.align		4
.L_15:
        /*0048*/ 	.byte	0x03, 0x50
        /*004a*/ 	.short	0x0000


	//----- nvinfo : EIATTR_MAXREG_COUNT
	.align		4
        /*004c*/ 	.byte	0x03, 0x1b
        /*004e*/ 	.short	0x00ff


	//----- nvinfo : EIATTR_MERCURY_ISA_VERSION
	.align		4
        /*0050*/ 	.byte	0x03, 0x5f
        /*0052*/ 	.short	0x0101


	//----- nvinfo : EIATTR_VRC_CTA_INIT_COUNT
	.align		4
        /*0054*/ 	.byte	0x02, 0x4a
	.zero		1
	.zero		1


	//----- nvinfo : EIATTR_EXIT_INSTR_OFFSETS
	.align		4
        /*0058*/ 	.byte	0x04, 0x1c
        /*005a*/ 	.short	(.L_17 - .L_16)


	//   ....[0]....
.L_16:
        /*005c*/ 	.word	0x00000070


	//   ....[1]....
        /*0060*/ 	.word	0x00000120


	//----- nvinfo : EIATTR_CBANK_PARAM_SIZE
	.align		4
.L_17:
        /*0064*/ 	.byte	0x03, 0x19
        /*0066*/ 	.short	0x0018


	//----- nvinfo : EIATTR_PARAM_CBANK
	.align		4
        /*0068*/ 	.byte	0x04, 0x0a
        /*006a*/ 	.short	(.L_19 - .L_18)
	.align		4
.L_18:
        /*006c*/ 	.word	index@(.nv.constant0._Z17cnn_update_kernelPfS_fi)
        /*0070*/ 	.short	0x0380
        /*0072*/ 	.short	0x0018


	//----- nvinfo : EIATTR_SW_WAR
	.align		4
.L_19:
        /*0074*/ 	.byte	0x04, 0x36
        /*0076*/ 	.short	(.L_21 - .L_20)
.L_20:
        /*0078*/ 	.word	0x00000008
.L_21:


//--------------------- .nv.callgraph             --------------------------
	.section	.nv.callgraph,"",@"SHT_CUDA_CALLGRAPH"
	.align	4
	.sectionentsize	8
	.align		4
        /*0000*/ 	.word	0x00000000
	.align		4
        /*0004*/ 	.word	0xffffffff
	.align		4
        /*0008*/ 	.word	0x00000000
	.align		4
        /*000c*/ 	.word	0xfffffffe
	.align		4
        /*0010*/ 	.word	0x00000000
	.align		4
        /*0014*/ 	.word	0xfffffffd
	.align		4
        /*0018*/ 	.word	0x00000000
	.align		4
        /*001c*/ 	.word	0xfffffffc


//--------------------- .text._Z17cnn_update_kernelPfS_fi --------------------------
	.section	.text._Z17cnn_update_kernelPfS_fi,"ax",@progbits
	.align	128
        .global         _Z17cnn_update_kernelPfS_fi
        .type           _Z17cnn_update_kernelPfS_fi,@function
        .size           _Z17cnn_update_kernelPfS_fi,(.L_x_1 - _Z17cnn_update_kernelPfS_fi)
        .other          _Z17cnn_update_kernelPfS_fi,@"STO_CUDA_ENTRY STV_DEFAULT"
_Z17cnn_update_kernelPfS_fi:
.text._Z17cnn_update_kernelPfS_fi:
[----:B------:R-:W-:Y:S01]  /*0000*/  LDC R1, c[0x0][0x37c] ;  /* 0x0000df00ff017b82 */ /* 0x000fe20000000800 */
[----:B------:R-:W0:Y:S07]  /*0010*/  S2R R7, SR_TID.X ;  /* 0x0000000000077919 */ /* 0x000e2e0000002100 */
[----:B------:R-:W0:Y:S01]  /*0020*/  S2UR UR4, SR_CTAID.X ;  /* 0x00000000000479c3 */ /* 0x000e220000002500 */
[----:B------:R-:W1:Y:S07]  /*0030*/  LDCU UR5, c[0x0][0x394] ;  /* 0x00007280ff0577ac */ /* 0x000e6e0008000800 */
[----:B------:R-:W0:Y:S02]  /*0040*/  LDC R0, c[0x0][0x360] ;  /* 0x0000d800ff007b82 */ /* 0x000e240000000800 */
[----:B0-----:R-:W-:-:S05]  /*0050*/  IMAD R7, R0, UR4, R7 ;  /* 0x0000000400077c24 */ /* 0x001fca000f8e0207 */
[----:B-1----:R-:W-:-:S13]  /*0060*/  ISETP.GE.AND P0, PT, R7, UR5, PT ;  /* 0x0000000507007c0c */ /* 0x002fda000bf06270 */
[----:B------:R-:W-:Y:S05]  /*0070*/  @P0 EXIT ;  /* 0x000000000000094d */ /* 0x000fea0003800000 */
[----:B------:R-:W0:Y:S01]  /*0080*/  LDC.64 R2, c[0x0][0x388] ;  /* 0x0000e200ff027b82 */ /* 0x000e220000000a00 */
[----:B------:R-:W1:Y:S01]  /*0090*/  LDCU.64 UR4, c[0x0][0x358] ;  /* 0x00006b00ff0477ac */ /* 0x000e620008000a00 */
[----:B------:R-:W2:Y:S06]  /*00a0*/  LDCU UR6, c[0x0][0x390] ;  /* 0x00007200ff0677ac */ /* 0x000eac0008000800 */
[----:B------:R-:W3:Y:S01]  /*00b0*/  LDC.64 R4, c[0x0][0x380] ;  /* 0x0000e000ff047b82 */ /* 0x000ee20000000a00 */
[----:B0-----:R-:W-:-:S06]  /*00c0*/  IMAD.WIDE R2, R7, 0x4, R2 ;  /* 0x0000000407027825 */ /* 0x001fcc00078e0202 */
[----:B-1----:R-:W2:Y:S01]  /*00d0*/  LDG.E R2, desc[UR4][R2.64] ;  /* 0x0000000402027981 */ /* 0x002ea2000c1e1900 */
[----:B---3--:R-:W-:-:S05]  /*00e0*/  IMAD.WIDE R4, R7, 0x4, R4 ;  /* 0x0000000407047825 */ /* 0x008fca00078e0204 */
[----:B------:R-:W2:Y:S02]  /*00f0*/  LDG.E R7, desc[UR4][R4.64] ;  /* 0x0000000404077981 */ /* 0x000ea4000c1e1900 */
[----:B--2---:R-:W-:-:S05]  /*0100*/  FFMA R7, -R2, UR6, R7 ;  /* 0x0000000602077c23 */ /* 0x004fca0008000107 */
[----:B------:R-:W-:Y:S01]  /*0110*/  STG.E desc[UR4][R4.64], R7 ;  /* 0x0000000704007986 */ /* 0x000fe2000c101904 */
[----:B------:R-:W-:Y:S05]  /*0120*/  EXIT ;  /* 0x000000000000794d */ /* 0x000fea0003800000 */
.L_x_0:
[----:B------:R-:W-:-:S00]  /*0130*/  BRA `(.L_x_0) ;  /* 0xfffffffc00fc7947 */ /* 0x000fc0000383ffff */
[----:B------:R-:W-:-:S00]  /*0140*/  NOP ;  /* 0x0000000000007918 */ /* 0x000fc00000000000 */
        /* <DEDUP_REMOVED lines=11> */
.L_x_1:


//--------------------- .nv.shared.reserved.0     --------------------------
	.section	.nv.shared.reserved.0,"aw",@nobits
	.weak		__nv_reservedSMEM_offset_0_alias
	.size		__nv_reservedSMEM_offset_0_alias, 0, 64
	.other		__nv_reservedSMEM_offset_0_alias,@"STO_CUDA_RESERVED_SHARED STV_DEFAULT"
__nv_reservedSMEM_offset_0_alias:
	.zero		0
	.zero		64


//--------------------- .nv.constant0._Z17cnn_update_kernelPfS_fi --------------------------
	.section	.nv.constant0._Z17cnn_update_kernelPfS_fi,"a",@progbits
	.sectionflags	@""
	.align	4
.nv.constant0._Z17cnn_update_kernelPfS_fi:
	.zero		920


//--------------------- SYMBOLS --------------------------

	.type		.nv.reservedSmem.offset0,@object
	.size		.nv.reservedSmem.offset0,0x4
